//
// Generated by NVIDIA NVVM Compiler
//
// Compiler Build ID: CL-36424714
// Cuda compilation tools, release 13.0, V13.0.88
// Based on NVVM 20.0.0
//

.version 9.0
.target sm_100
.address_size 64

	// .globl	_Z8SpMV_CSRiPiS_S_S_S_

.visible .entry _Z8SpMV_CSRiPiS_S_S_S_(
	.param .u32 _Z8SpMV_CSRiPiS_S_S_S__param_0,
	.param .u64 .ptr .align 1 _Z8SpMV_CSRiPiS_S_S_S__param_1,
	.param .u64 .ptr .align 1 _Z8SpMV_CSRiPiS_S_S_S__param_2,
	.param .u64 .ptr .align 1 _Z8SpMV_CSRiPiS_S_S_S__param_3,
	.param .u64 .ptr .align 1 _Z8SpMV_CSRiPiS_S_S_S__param_4,
	.param .u64 .ptr .align 1 _Z8SpMV_CSRiPiS_S_S_S__param_5
)
{
	.reg .pred 	%p<11>;
	.reg .b32 	%r<176>;
	.reg .b64 	%rd<87>;

	ld.param.u32 	%r36, [_Z8SpMV_CSRiPiS_S_S_S__param_0];
	ld.param.u64 	%rd8, [_Z8SpMV_CSRiPiS_S_S_S__param_1];
	ld.param.u64 	%rd9, [_Z8SpMV_CSRiPiS_S_S_S__param_2];
	ld.param.u64 	%rd6, [_Z8SpMV_CSRiPiS_S_S_S__param_3];
	ld.param.u64 	%rd10, [_Z8SpMV_CSRiPiS_S_S_S__param_4];
	ld.param.u64 	%rd7, [_Z8SpMV_CSRiPiS_S_S_S__param_5];
	cvta.to.global.u64 	%rd1, %rd10;
	cvta.to.global.u64 	%rd2, %rd9;
	cvta.to.global.u64 	%rd3, %rd8;
	mov.u32 	%r37, %ctaid.x;
	mov.u32 	%r38, %ntid.x;
	mov.u32 	%r39, %tid.x;
	mad.lo.s32 	%r1, %r37, %r38, %r39;
	setp.ge.s32 	%p1, %r1, %r36;
	@%p1 bra 	$L__BB0_15;
	cvta.to.global.u64 	%rd11, %rd6;
	mul.wide.s32 	%rd12, %r1, 4;
	add.s64 	%rd13, %rd11, %rd12;
	ld.global.u32 	%r164, [%rd13];
	ld.global.u32 	%r3, [%rd13+4];
	setp.ge.s32 	%p2, %r164, %r3;
	mov.b32 	%r175, 0;
	@%p2 bra 	$L__BB0_14;
	sub.s32 	%r4, %r3, %r164;
	and.b32  	%r5, %r4, 15;
	sub.s32 	%r43, %r164, %r3;
	setp.gt.u32 	%p3, %r43, -16;
	mov.b32 	%r175, 0;
	@%p3 bra 	$L__BB0_5;
	and.b32  	%r45, %r4, -16;
	neg.s32 	%r160, %r45;
	add.s64 	%rd4, %rd3, 32;
	add.s64 	%rd5, %rd2, 32;
	mov.b32 	%r175, 0;
$L__BB0_4:
	.pragma "nounroll";
	mul.wide.s32 	%rd14, %r164, 4;
	add.s64 	%rd15, %rd4, %rd14;
	add.s64 	%rd16, %rd5, %rd14;
	ld.global.u32 	%r46, [%rd15+-32];
	ld.global.u32 	%r47, [%rd16+-32];
	mul.wide.s32 	%rd17, %r47, 4;
	add.s64 	%rd18, %rd1, %rd17;
	ld.global.u32 	%r48, [%rd18];
	mad.lo.s32 	%r49, %r48, %r46, %r175;
	ld.global.u32 	%r50, [%rd15+-28];
	ld.global.u32 	%r51, [%rd16+-28];
	mul.wide.s32 	%rd19, %r51, 4;
	add.s64 	%rd20, %rd1, %rd19;
	ld.global.u32 	%r52, [%rd20];
	mad.lo.s32 	%r53, %r52, %r50, %r49;
	ld.global.u32 	%r54, [%rd15+-24];
	ld.global.u32 	%r55, [%rd16+-24];
	mul.wide.s32 	%rd21, %r55, 4;
	add.s64 	%rd22, %rd1, %rd21;
	ld.global.u32 	%r56, [%rd22];
	mad.lo.s32 	%r57, %r56, %r54, %r53;
	ld.global.u32 	%r58, [%rd15+-20];
	ld.global.u32 	%r59, [%rd16+-20];
	mul.wide.s32 	%rd23, %r59, 4;
	add.s64 	%rd24, %rd1, %rd23;
	ld.global.u32 	%r60, [%rd24];
	mad.lo.s32 	%r61, %r60, %r58, %r57;
	ld.global.u32 	%r62, [%rd15+-16];
	ld.global.u32 	%r63, [%rd16+-16];
	mul.wide.s32 	%rd25, %r63, 4;
	add.s64 	%rd26, %rd1, %rd25;
	ld.global.u32 	%r64, [%rd26];
	mad.lo.s32 	%r65, %r64, %r62, %r61;
	ld.global.u32 	%r66, [%rd15+-12];
	ld.global.u32 	%r67, [%rd16+-12];
	mul.wide.s32 	%rd27, %r67, 4;
	add.s64 	%rd28, %rd1, %rd27;
	ld.global.u32 	%r68, [%rd28];
	mad.lo.s32 	%r69, %r68, %r66, %r65;
	ld.global.u32 	%r70, [%rd15+-8];
	ld.global.u32 	%r71, [%rd16+-8];
	mul.wide.s32 	%rd29, %r71, 4;
	add.s64 	%rd30, %rd1, %rd29;
	ld.global.u32 	%r72, [%rd30];
	mad.lo.s32 	%r73, %r72, %r70, %r69;
	ld.global.u32 	%r74, [%rd15+-4];
	ld.global.u32 	%r75, [%rd16+-4];
	mul.wide.s32 	%rd31, %r75, 4;
	add.s64 	%rd32, %rd1, %rd31;
	ld.global.u32 	%r76, [%rd32];
	mad.lo.s32 	%r77, %r76, %r74, %r73;
	ld.global.u32 	%r78, [%rd15];
	ld.global.u32 	%r79, [%rd16];
	mul.wide.s32 	%rd33, %r79, 4;
	add.s64 	%rd34, %rd1, %rd33;
	ld.global.u32 	%r80, [%rd34];
	mad.lo.s32 	%r81, %r80, %r78, %r77;
	ld.global.u32 	%r82, [%rd15+4];
	ld.global.u32 	%r83, [%rd16+4];
	mul.wide.s32 	%rd35, %r83, 4;
	add.s64 	%rd36, %rd1, %rd35;
	ld.global.u32 	%r84, [%rd36];
	mad.lo.s32 	%r85, %r84, %r82, %r81;
	ld.global.u32 	%r86, [%rd15+8];
	ld.global.u32 	%r87, [%rd16+8];
	mul.wide.s32 	%rd37, %r87, 4;
	add.s64 	%rd38, %rd1, %rd37;
	ld.global.u32 	%r88, [%rd38];
	mad.lo.s32 	%r89, %r88, %r86, %r85;
	ld.global.u32 	%r90, [%rd15+12];
	ld.global.u32 	%r91, [%rd16+12];
	mul.wide.s32 	%rd39, %r91, 4;
	add.s64 	%rd40, %rd1, %rd39;
	ld.global.u32 	%r92, [%rd40];
	mad.lo.s32 	%r93, %r92, %r90, %r89;
	ld.global.u32 	%r94, [%rd15+16];
	ld.global.u32 	%r95, [%rd16+16];
	mul.wide.s32 	%rd41, %r95, 4;
	add.s64 	%rd42, %rd1, %rd41;
	ld.global.u32 	%r96, [%rd42];
	mad.lo.s32 	%r97, %r96, %r94, %r93;
	ld.global.u32 	%r98, [%rd15+20];
	ld.global.u32 	%r99, [%rd16+20];
	mul.wide.s32 	%rd43, %r99, 4;
	add.s64 	%rd44, %rd1, %rd43;
	ld.global.u32 	%r100, [%rd44];
	mad.lo.s32 	%r101, %r100, %r98, %r97;
	ld.global.u32 	%r102, [%rd15+24];
	ld.global.u32 	%r103, [%rd16+24];
	mul.wide.s32 	%rd45, %r103, 4;
	add.s64 	%rd46, %rd1, %rd45;
	ld.global.u32 	%r104, [%rd46];
	mad.lo.s32 	%r105, %r104, %r102, %r101;
	ld.global.u32 	%r106, [%rd15+28];
	ld.global.u32 	%r107, [%rd16+28];
	mul.wide.s32 	%rd47, %r107, 4;
	add.s64 	%rd48, %rd1, %rd47;
	ld.global.u32 	%r108, [%rd48];
	mad.lo.s32 	%r175, %r108, %r106, %r105;
	add.s32 	%r164, %r164, 16;
	add.s32 	%r160, %r160, 16;
	setp.ne.s32 	%p4, %r160, 0;
	@%p4 bra 	$L__BB0_4;
$L__BB0_5:
	setp.eq.s32 	%p5, %r5, 0;
	@%p5 bra 	$L__BB0_14;
	and.b32  	%r16, %r4, 7;
	setp.lt.u32 	%p6, %r5, 8;
	@%p6 bra 	$L__BB0_8;
	mul.wide.s32 	%rd49, %r164, 4;
	add.s64 	%rd50, %rd3, %rd49;
	ld.global.u32 	%r110, [%rd50];
	add.s64 	%rd51, %rd2, %rd49;
	ld.global.u32 	%r111, [%rd51];
	mul.wide.s32 	%rd52, %r111, 4;
	add.s64 	%rd53, %rd1, %rd52;
	ld.global.u32 	%r112, [%rd53];
	mad.lo.s32 	%r113, %r112, %r110, %r175;
	ld.global.u32 	%r114, [%rd50+4];
	ld.global.u32 	%r115, [%rd51+4];
	mul.wide.s32 	%rd54, %r115, 4;
	add.s64 	%rd55, %rd1, %rd54;
	ld.global.u32 	%r116, [%rd55];
	mad.lo.s32 	%r117, %r116, %r114, %r113;
	ld.global.u32 	%r118, [%rd50+8];
	ld.global.u32 	%r119, [%rd51+8];
	mul.wide.s32 	%rd56, %r119, 4;
	add.s64 	%rd57, %rd1, %rd56;
	ld.global.u32 	%r120, [%rd57];
	mad.lo.s32 	%r121, %r120, %r118, %r117;
	ld.global.u32 	%r122, [%rd50+12];
	ld.global.u32 	%r123, [%rd51+12];
	mul.wide.s32 	%rd58, %r123, 4;
	add.s64 	%rd59, %rd1, %rd58;
	ld.global.u32 	%r124, [%rd59];
	mad.lo.s32 	%r125, %r124, %r122, %r121;
	ld.global.u32 	%r126, [%rd50+16];
	ld.global.u32 	%r127, [%rd51+16];
	mul.wide.s32 	%rd60, %r127, 4;
	add.s64 	%rd61, %rd1, %rd60;
	ld.global.u32 	%r128, [%rd61];
	mad.lo.s32 	%r129, %r128, %r126, %r125;
	ld.global.u32 	%r130, [%rd50+20];
	ld.global.u32 	%r131, [%rd51+20];
	mul.wide.s32 	%rd62, %r131, 4;
	add.s64 	%rd63, %rd1, %rd62;
	ld.global.u32 	%r132, [%rd63];
	mad.lo.s32 	%r133, %r132, %r130, %r129;
	ld.global.u32 	%r134, [%rd50+24];
	ld.global.u32 	%r135, [%rd51+24];
	mul.wide.s32 	%rd64, %r135, 4;
	add.s64 	%rd65, %rd1, %rd64;
	ld.global.u32 	%r136, [%rd65];
	mad.lo.s32 	%r137, %r136, %r134, %r133;
	ld.global.u32 	%r138, [%rd50+28];
	ld.global.u32 	%r139, [%rd51+28];
	mul.wide.s32 	%rd66, %r139, 4;
	add.s64 	%rd67, %rd1, %rd66;
	ld.global.u32 	%r140, [%rd67];
	mad.lo.s32 	%r175, %r140, %r138, %r137;
	add.s32 	%r164, %r164, 8;
$L__BB0_8:
	setp.eq.s32 	%p7, %r16, 0;
	@%p7 bra 	$L__BB0_14;
	and.b32  	%r22, %r4, 3;
	setp.lt.u32 	%p8, %r16, 4;
	@%p8 bra 	$L__BB0_11;
	mul.wide.s32 	%rd68, %r164, 4;
	add.s64 	%rd69, %rd3, %rd68;
	ld.global.u32 	%r142, [%rd69];
	add.s64 	%rd70, %rd2, %rd68;
	ld.global.u32 	%r143, [%rd70];
	mul.wide.s32 	%rd71, %r143, 4;
	add.s64 	%rd72, %rd1, %rd71;
	ld.global.u32 	%r144, [%rd72];
	mad.lo.s32 	%r145, %r144, %r142, %r175;
	ld.global.u32 	%r146, [%rd69+4];
	ld.global.u32 	%r147, [%rd70+4];
	mul.wide.s32 	%rd73, %r147, 4;
	add.s64 	%rd74, %rd1, %rd73;
	ld.global.u32 	%r148, [%rd74];
	mad.lo.s32 	%r149, %r148, %r146, %r145;
	ld.global.u32 	%r150, [%rd69+8];
	ld.global.u32 	%r151, [%rd70+8];
	mul.wide.s32 	%rd75, %r151, 4;
	add.s64 	%rd76, %rd1, %rd75;
	ld.global.u32 	%r152, [%rd76];
	mad.lo.s32 	%r153, %r152, %r150, %r149;
	ld.global.u32 	%r154, [%rd69+12];
	ld.global.u32 	%r155, [%rd70+12];
	mul.wide.s32 	%rd77, %r155, 4;
	add.s64 	%rd78, %rd1, %rd77;
	ld.global.u32 	%r156, [%rd78];
	mad.lo.s32 	%r175, %r156, %r154, %r153;
	add.s32 	%r164, %r164, 4;
$L__BB0_11:
	setp.eq.s32 	%p9, %r22, 0;
	@%p9 bra 	$L__BB0_14;
	neg.s32 	%r172, %r22;
$L__BB0_13:
	.pragma "nounroll";
	mul.wide.s32 	%rd79, %r164, 4;
	add.s64 	%rd80, %rd2, %rd79;
	add.s64 	%rd81, %rd3, %rd79;
	ld.global.u32 	%r157, [%rd81];
	ld.global.u32 	%r158, [%rd80];
	mul.wide.s32 	%rd82, %r158, 4;
	add.s64 	%rd83, %rd1, %rd82;
	ld.global.u32 	%r159, [%rd83];
	mad.lo.s32 	%r175, %r159, %r157, %r175;
	add.s32 	%r164, %r164, 1;
	add.s32 	%r172, %r172, 1;
	setp.ne.s32 	%p10, %r172, 0;
	@%p10 bra 	$L__BB0_13;
$L__BB0_14:
	cvta.to.global.u64 	%rd84, %rd7;
	add.s64 	%rd86, %rd84, %rd12;
	st.global.u32 	[%rd86], %r175;
$L__BB0_15:
	ret;

}


// ===== COMPILED SASS (sm_100) =====

	.target	sm_100

	.elftype	@"ET_EXEC"


//--------------------- .note.nv.tkinfo           --------------------------
	.section	.note.nv.tkinfo,"",@"SHT_NOTE"
	.sectionflags	@"SHF_NOTE_NV_TKINFO"
	.tkinfo
        /*0018*/ 	.word	0x00000002
        /*0030*/ 	.string	""
        /*0030*/ 	.string	"ptxas"
        /*0030*/ 	.string	"Cuda compilation tools, release 13.0, V13.0.88"
        /*0030*/ 	.string	"Build cuda_13.0.r13.0/compiler.36424714_0"
        /*0030*/ 	.string	"-arch sm_100 -m 64 "



//--------------------- .note.nv.cuinfo           --------------------------
	.section	.note.nv.cuinfo,"",@"SHT_NOTE"
	.sectionflags	@"SHF_NOTE_NV_CUINFO"
        /*0018*/ 	.short	0x0002
        /*001a*/ 	.short	0x0064
        /*001c*/ 	.short	0x0082
	.zero		2


//--------------------- .nv.info                  --------------------------
	.section	.nv.info,"",@"SHT_CUDA_INFO"
	.align	4


	//----- nvinfo : EIATTR_REGCOUNT
	.align		4
        /*0000*/ 	.byte	0x04, 0x2f
        /*0002*/ 	.short	(.L_1 - .L_0)
	.align		4
.L_0:
        /*0004*/ 	.word	index@(_Z8SpMV_CSRiPiS_S_S_S_)
        /*0008*/ 	.word	0x00000020


	//----- nvinfo : EIATTR_FRAME_SIZE
	.align		4
.L_1:
        /*000c*/ 	.byte	0x04, 0x11
        /*000e*/ 	.short	(.L_3 - .L_2)
	.align		4
.L_2:
        /*0010*/ 	.word	index@(_Z8SpMV_CSRiPiS_S_S_S_)
        /*0014*/ 	.word	0x00000000


	//----- nvinfo : EIATTR_MIN_STACK_SIZE
	.align		4
.L_3:
        /*0018*/ 	.byte	0x04, 0x12
        /*001a*/ 	.short	(.L_5 - .L_4)
	.align		4
.L_4:
        /*001c*/ 	.word	index@(_Z8SpMV_CSRiPiS_S_S_S_)
        /*0020*/ 	.word	0x00000000
.L_5:


//--------------------- .nv.compat                --------------------------
	.section	.nv.compat,"",@"SHT_CUDA_COMPAT_INFO"
	.align	4
        /*0000*/ 	.byte	0x02, 0x09, 0x00, 0x00, 0x02, 0x02, 0x01, 0x00, 0x02, 0x05, 0x05, 0x00, 0x03, 0x07, 0x01, 0x01
        /*0010*/ 	.byte	0x02, 0x03, 0x00, 0x00, 0x02, 0x06, 0x01, 0x00, 0x04, 0x0b, 0x08, 0x00, 0x09, 0x00, 0x00, 0x00
        /*0020*/ 	.byte	0x00, 0x00, 0x00, 0x00


//--------------------- .nv.info._Z8SpMV_CSRiPiS_S_S_S_ --------------------------
	.section	.nv.info._Z8SpMV_CSRiPiS_S_S_S_,"",@"SHT_CUDA_INFO"
	.sectionflags	@""
	.align	4


	//----- nvinfo : EIATTR_CUDA_API_VERSION
	.align		4
        /*0000*/ 	.byte	0x04, 0x37
        /*0002*/ 	.short	(.L_7 - .L_6)
.L_6:
        /*0004*/ 	.word	0x00000082


	//----- nvinfo : EIATTR_KPARAM_INFO
	.align		4
.L_7:
        /*0008*/ 	.byte	0x04, 0x17
        /*000a*/ 	.short	(.L_9 - .L_8)
.L_8:
        /*000c*/ 	.word	0x00000000
        /*0010*/ 	.short	0x0005
        /*0012*/ 	.short	0x0028
        /*0014*/ 	.byte	0x00, 0xf5, 0x21, 0x00


	//----- nvinfo : EIATTR_KPARAM_INFO
	.align		4
.L_9:
        /*0018*/ 	.byte	0x04, 0x17
        /*001a*/ 	.short	(.L_11 - .L_10)
.L_10:
        /*001c*/ 	.word	0x00000000
        /*0020*/ 	.short	0x0004
        /*0022*/ 	.short	0x0020
        /*0024*/ 	.byte	0x00, 0xf5, 0x21, 0x00


	//----- nvinfo : EIATTR_KPARAM_INFO
	.align		4
.L_11:
        /*0028*/ 	.byte	0x04, 0x17
        /*002a*/ 	.short	(.L_13 - .L_12)
.L_12:
        /*002c*/ 	.word	0x00000000
        /*0030*/ 	.short	0x0003
        /*0032*/ 	.short	0x0018
        /*0034*/ 	.byte	0x00, 0xf5, 0x21, 0x00


	//----- nvinfo : EIATTR_KPARAM_INFO
	.align		4
.L_13:
        /*0038*/ 	.byte	0x04, 0x17
        /*003a*/ 	.short	(.L_15 - .L_14)
.L_14:
        /*003c*/ 	.word	0x00000000
        /*0040*/ 	.short	0x0002
        /*0042*/ 	.short	0x0010
        /*0044*/ 	.byte	0x00, 0xf5, 0x21, 0x00


	//----- nvinfo : EIATTR_KPARAM_INFO
	.align		4
.L_15:
        /*0048*/ 	.byte	0x04, 0x17
        /*004a*/ 	.short	(.L_17 - .L_16)
.L_16:
        /*004c*/ 	.word	0x00000000
        /*0050*/ 	.short	0x0001
        /*0052*/ 	.short	0x0008
        /*0054*/ 	.byte	0x00, 0xf5, 0x21, 0x00


	//----- nvinfo : EIATTR_KPARAM_INFO
	.align		4
.L_17:
        /*0058*/ 	.byte	0x04, 0x17
        /*005a*/ 	.short	(.L_19 - .L_18)
.L_18:
        /*005c*/ 	.word	0x00000000
        /*0060*/ 	.short	0x0000
        /*0062*/ 	.short	0x0000
        /*0064*/ 	.byte	0x00, 0xf0, 0x11, 0x00


	//----- nvinfo : EIATTR_SPARSE_MMA_MASK
	.align		4
.L_19:
        /*0068*/ 	.byte	0x03, 0x50
        /*006a*/ 	.short	0x0000


	//----- nvinfo : EIATTR_MAXREG_COUNT
	.align		4
        /*006c*/ 	.byte	0x03, 0x1b
        /*006e*/ 	.short	0x00ff


	//----- nvinfo : EIATTR_MERCURY_ISA_VERSION
	.align		4
        /*0070*/ 	.byte	0x03, 0x5f
        /*0072*/ 	.short	0x0101


	//----- nvinfo : EIATTR_VRC_CTA_INIT_COUNT
	.align		4
        /*0074*/ 	.byte	0x02, 0x4a
	.zero		1
	.zero		1


	//----- nvinfo : EIATTR_EXIT_INSTR_OFFSETS
	.align		4
        /*0078*/ 	.byte	0x04, 0x1c
        /*007a*/ 	.short	(.L_21 - .L_20)


	//   ....[0]....
.L_20:
        /*007c*/ 	.word	0x00000070


	//   ....[1]....
        /*0080*/ 	.word	0x00000e50


	//----- nvinfo : EIATTR_CRS_STACK_SIZE
	.align		4
.L_21:
        /*0084*/ 	.byte	0x04, 0x1e
        /*0086*/ 	.short	(.L_23 - .L_22)
.L_22:
        /*0088*/ 	.word	0x00000000


	//----- nvinfo : EIATTR_CBANK_PARAM_SIZE
	.align		4
.L_23:
        /*008c*/ 	.byte	0x03, 0x19
        /*008e*/ 	.short	0x0030


	//----- nvinfo : EIATTR_PARAM_CBANK
	.align		4
        /*0090*/ 	.byte	0x04, 0x0a
        /*0092*/ 	.short	(.L_25 - .L_24)
	.align		4
.L_24:
        /*0094*/ 	.word	index@(.nv.constant0._Z8SpMV_CSRiPiS_S_S_S_)
        /*0098*/ 	.short	0x0380
        /*009a*/ 	.short	0x0030


	//----- nvinfo : EIATTR_SW_WAR
	.align		4
.L_25:
        /*009c*/ 	.byte	0x04, 0x36
        /*009e*/ 	.short	(.L_27 - .L_26)
.L_26:
        /*00a0*/ 	.word	0x00000008
.L_27:


//--------------------- .nv.callgraph             --------------------------
	.section	.nv.callgraph,"",@"SHT_CUDA_CALLGRAPH"
	.align	4
	.sectionentsize	8
	.align		4
        /*0000*/ 	.word	0x00000000
	.align		4
        /*0004*/ 	.word	0xffffffff
	.align		4
        /*0008*/ 	.word	0x00000000
	.align		4
        /*000c*/ 	.word	0xfffffffe
	.align		4
        /*0010*/ 	.word	0x00000000
	.align		4
        /*0014*/ 	.word	0xfffffffd
	.align		4
        /*0018*/ 	.word	0x00000000
	.align		4
        /*001c*/ 	.word	0xfffffffc


//--------------------- .text._Z8SpMV_CSRiPiS_S_S_S_ --------------------------
	.section	.text._Z8SpMV_CSRiPiS_S_S_S_,"ax",@progbits
	.align	128
        .global         _Z8SpMV_CSRiPiS_S_S_S_
        .type           _Z8SpMV_CSRiPiS_S_S_S_,@function
        .size           _Z8SpMV_CSRiPiS_S_S_S_,(.L_x_11 - _Z8SpMV_CSRiPiS_S_S_S_)
        .other          _Z8SpMV_CSRiPiS_S_S_S_,@"STO_CUDA_ENTRY STV_DEFAULT"
_Z8SpMV_CSRiPiS_S_S_S_:
.text._Z8SpMV_CSRiPiS_S_S_S_:
[----:B------:R-:W-:Y:S01]  /*0000*/  LDC R1, c[0x0][0x37c] ;  /* 0x0000df00ff017b82 */ /* 0x000fe20000000800 */
[----:B------:R-:W0:Y:S07]  /*0010*/  S2R R3, SR_TID.X ;  /* 0x0000000000037919 */ /* 0x000e2e0000002100 */
[----:B------:R-:W0:Y:S01]  /*0020*/  S2UR UR4, SR_CTAID.X ;  /* 0x00000000000479c3 */ /* 0x000e220000002500 */
[----:B------:R-:W1:Y:S07]  /*0030*/  LDCU UR5, c[0x0][0x380] ;  /* 0x00007000ff0577ac */ /* 0x000e6e0008000800 */
[----:B------:R-:W0:Y:S02]  /*0040*/  LDC R0, c[0x0][0x360] ;  /* 0x0000d800ff007b82 */ /* 0x000e240000000800 */
[----:B0-----:R-:W-:-:S05]  /*0050*/  IMAD R0, R0, UR4, R3 ;  /* 0x0000000400007c24 */ /* 0x001fca000f8e0203 */
[----:B-1----:R-:W-:-:S13]  /*0060*/  ISETP.GE.AND P0, PT, R0, UR5, PT ;  /* 0x0000000500007c0c */ /* 0x002fda000bf06270 */
[----:B------:R-:W-:Y:S05]  /*0070*/  @P0 EXIT ;  /* 0x000000000000094d */ /* 0x000fea0003800000 */
[----:B------:R-:W0:Y:S01]  /*0080*/  LDC.64 R2, c[0x0][0x398] ;  /* 0x0000e600ff027b82 */ /* 0x000e220000000a00 */
[----:B------:R-:W1:Y:S01]  /*0090*/  LDCU.64 UR4, c[0x0][0x358] ;  /* 0x00006b00ff0477ac */ /* 0x000e620008000a00 */
[----:B0-----:R-:W-:-:S05]  /*00a0*/  IMAD.WIDE R2, R0, 0x4, R2 ;  /* 0x0000000400027825 */ /* 0x001fca00078e0202 */
[----:B-1----:R-:W2:Y:S04]  /*00b0*/  LDG.E R4, desc[UR4][R2.64] ;  /* 0x0000000402047981 */ /* 0x002ea8000c1e1900 */
[----:B------:R-:W2:Y:S01]  /*00c0*/  LDG.E R6, desc[UR4][R2.64+0x4] ;  /* 0x0000040402067981 */ /* 0x000ea2000c1e1900 */
[----:B------:R-:W-:Y:S01]  /*00d0*/  BSSY.RECONVERGENT B0, `(.L_x_0) ;  /* 0x00000d4000007945 */ /* 0x000fe20003800200 */
[----:B------:R-:W-:Y:S01]  /*00e0*/  HFMA2 R22, -RZ, RZ, 0, 0 ;  /* 0x00000000ff167431 */ /* 0x000fe200000001ff */
[----:B--2---:R-:W-:-:S13]  /*00f0*/  ISETP.GE.AND P0, PT, R4, R6, PT ;  /* 0x000000060400720c */ /* 0x004fda0003f06270 */
[----:B------:R-:W-:Y:S05]  /*0100*/  @P0 BRA `(.L_x_1) ;  /* 0x0000000c00400947 */ /* 0x000fea0003800000 */
[----:B------:R-:W-:Y:S01]  /*0110*/  MOV R3, R4 ;  /* 0x0000000400037202 */ /* 0x000fe20000000f00 */
[----:B------:R-:W-:Y:S01]  /*0120*/  BSSY.RECONVERGENT B1, `(.L_x_2) ;  /* 0x0000068000017945 */ /* 0x000fe20003800200 */
[----:B------:R-:W-:Y:S02]  /*0130*/  MOV R22, RZ ;  /* 0x000000ff00167202 */ /* 0x000fe40000000f00 */
[CC--:B------:R-:W-:Y:S02]  /*0140*/  IADD3 R4, PT, PT, R6.reuse, -R3.reuse, RZ ;  /* 0x8000000306047210 */ /* 0x0c0fe40007ffe0ff */
[----:B------:R-:W-:Y:S02]  /*0150*/  IADD3 R6, PT, PT, -R6, R3, RZ ;  /* 0x0000000306067210 */ /* 0x000fe40007ffe1ff */
[----:B------:R-:W-:Y:S02]  /*0160*/  LOP3.LUT R5, R4, 0xf, RZ, 0xc0, !PT ;  /* 0x0000000f04057812 */ /* 0x000fe400078ec0ff */
[----:B------:R-:W-:-:S02]  /*0170*/  ISETP.GT.U32.AND P1, PT, R6, -0x10, PT ;  /* 0xfffffff00600780c */ /* 0x000fc40003f24070 */
[----:B------:R-:W-:-:S11]  /*0180*/  ISETP.NE.AND P0, PT, R5, RZ, PT ;  /* 0x000000ff0500720c */ /* 0x000fd60003f05270 */
[----:B------:R-:W-:Y:S05]  /*0190*/  @P1 BRA `(.L_x_3) ;  /* 0x0000000400801947 */ /* 0x000fea0003800000 */
[----:B------:R-:W0:Y:S01]  /*01a0*/  LDC.64 R12, c[0x0][0x388] ;  /* 0x0000e200ff0c7b82 */ /* 0x000e220000000a00 */
[----:B------:R-:W-:Y:S02]  /*01b0*/  LOP3.LUT R2, R4, 0xfffffff0, RZ, 0xc0, !PT ;  /* 0xfffffff004027812 */ /* 0x000fe400078ec0ff */
[----:B------:R-:W-:Y:S02]  /*01c0*/  MOV R22, RZ ;  /* 0x000000ff00167202 */ /* 0x000fe40000000f00 */
[----:B------:R-:W-:-:S03]  /*01d0*/  IADD3 R2, PT, PT, -R2, RZ, RZ ;  /* 0x000000ff02027210 */ /* 0x000fc60007ffe1ff */
[----:B------:R-:W1:Y:S01]  /*01e0*/  LDC.64 R14, c[0x0][0x390] ;  /* 0x0000e400ff0e7b82 */ /* 0x000e620000000a00 */
[----:B0-----:R-:W-:-:S04]  /*01f0*/  IADD3 R12, P1, PT, R12, 0x20, RZ ;  /* 0x000000200c0c7810 */ /* 0x001fc80007f3e0ff */
[----:B------:R-:W-:Y:S02]  /*0200*/  IADD3.X R13, PT, PT, RZ, R13, RZ, P1, !PT ;  /* 0x0000000dff0d7210 */ /* 0x000fe40000ffe4ff */
[----:B-1----:R-:W-:-:S04]  /*0210*/  IADD3 R14, P2, PT, R14, 0x20, RZ ;  /* 0x000000200e0e7810 */ /* 0x002fc80007f5e0ff */
[----:B------:R-:W-:-:S09]  /*0220*/  IADD3.X R15, PT, PT, RZ, R15, RZ, P2, !PT ;  /* 0x0000000fff0f7210 */ /* 0x000fd200017fe4ff */
.L_x_4:
[C---:B------:R-:W-:Y:S01]  /*0230*/  IMAD.WIDE R20, R3.reuse, 0x4, R14 ;  /* 0x0000000403147825 */ /* 0x040fe200078e020e */
[----:B------:R-:W0:Y:S04]  /*0240*/  LDC.64 R16, c[0x0][0x3a0] ;  /* 0x0000e800ff107b82 */ /* 0x000e280000000a00 */
[----:B------:R-:W0:Y:S04]  /*0250*/  LDG.E R19, desc[UR4][R20.64+-0x20] ;  /* 0xffffe00414137981 */ /* 0x000e28000c1e1900 */
[----:B------:R-:W2:Y:S04]  /*0260*/  LDG.E R29, desc[UR4][R20.64+-0x1c] ;  /* 0xffffe404141d7981 */ /* 0x000ea8000c1e1900 */
[----:B------:R-:W3:Y:S01]  /*0270*/  LDG.E R9, desc[UR4][R20.64+-0x18] ;  /* 0xffffe80414097981 */ /* 0x000ee2000c1e1900 */
[----:B------:R-:W-:-:S03]  /*0280*/  IMAD.WIDE R26, R3, 0x4, R12 ;  /* 0x00000004031a7825 */ /* 0x000fc600078e020c */
[----:B------:R-:W4:Y:S04]  /*0290*/  LDG.E R7, desc[UR4][R20.64+-0x14] ;  /* 0xffffec0414077981 */ /* 0x000f28000c1e1900 */
[----:B------:R-:W5:Y:S04]  /*02a0*/  LDG.E R25, desc[UR4][R26.64+-0x1c] ;  /* 0xffffe4041a197981 */ /* 0x000f68000c1e1900 */
[----:B------:R-:W5:Y:S04]  /*02b0*/  LDG.E R24, desc[UR4][R20.64+-0x10] ;  /* 0xfffff00414187981 */ /* 0x000f68000c1e1900 */
[----:B------:R-:W5:Y:S04]  /*02c0*/  LDG.E R23, desc[UR4][R20.64+-0xc] ;  /* 0xfffff40414177981 */ /* 0x000f68000c1e1900 */
[----:B------:R-:W5:Y:S01]  /*02d0*/  LDG.E R11, desc[UR4][R26.64+-0x18] ;  /* 0xffffe8041a0b7981 */ /* 0x000f62000c1e1900 */
[----:B0-----:R-:W-:-:S06]  /*02e0*/  IMAD.WIDE R18, R19, 0x4, R16 ;  /* 0x0000000413127825 */ /* 0x001fcc00078e0210 */
[----:B------:R-:W5:Y:S04]  /*02f0*/  LDG.E R18, desc[UR4][R18.64] ;  /* 0x0000000412127981 */ /* 0x000f68000c1e1900 */
[----:B------:R-:W5:Y:S01]  /*0300*/  LDG.E R19, desc[UR4][R26.64+-0x20] ;  /* 0xffffe0041a137981 */ /* 0x000f62000c1e1900 */
[----:B--2---:R-:W-:-:S05]  /*0310*/  IMAD.WIDE R28, R29, 0x4, R16 ;  /* 0x000000041d1c7825 */ /* 0x004fca00078e0210 */
[----:B------:R-:W2:Y:S01]  /*0320*/  LDG.E R10, desc[UR4][R28.64] ;  /* 0x000000041c0a7981 */ /* 0x000ea2000c1e1900 */
[----:B---3--:R-:W-:-:S06]  /*0330*/  IMAD.WIDE R8, R9, 0x4, R16 ;  /* 0x0000000409087825 */ /* 0x008fcc00078e0210 */
[----:B------:R-:W3:Y:S01]  /*0340*/  LDG.E R8, desc[UR4][R8.64] ;  /* 0x0000000408087981 */ /* 0x000ee2000c1e1900 */
[----:B----4-:R-:W-:-:S03]  /*0350*/  IMAD.WIDE R6, R7, 0x4, R16 ;  /* 0x0000000407067825 */ /* 0x010fc600078e0210 */
[----:B------:R-:W4:Y:S04]  /*0360*/  LDG.E R29, desc[UR4][R20.64+-0x8] ;  /* 0xfffff804141d7981 */ /* 0x000f28000c1e1900 */
[----:B------:R-:W4:Y:S04]  /*0370*/  LDG.E R6, desc[UR4][R6.64] ;  /* 0x0000000406067981 */ /* 0x000f28000c1e1900 */
[----:B------:R-:W4:Y:S04]  /*0380*/  LDG.E R9, desc[UR4][R20.64+-0x4] ;  /* 0xfffffc0414097981 */ /* 0x000f28000c1e1900 */
[----:B------:R-:W4:Y:S01]  /*0390*/  LDG.E R7, desc[UR4][R20.64] ;  /* 0x0000000414077981 */ /* 0x000f22000c1e1900 */
[----:B-----5:R-:W-:-:S03]  /*03a0*/  IMAD R18, R19, R18, R22 ;  /* 0x0000001213127224 */ /* 0x020fc600078e0216 */
[----:B------:R-:W5:Y:S01]  /*03b0*/  LDG.E R19, desc[UR4][R26.64+-0x14] ;  /* 0xffffec041a137981 */ /* 0x000f62000c1e1900 */
[----:B--2---:R-:W-:Y:S02]  /*03c0*/  IMAD R10, R25, R10, R18 ;  /* 0x0000000a190a7224 */ /* 0x004fe400078e0212 */
[--C-:B------:R-:W-:Y:S01]  /*03d0*/  IMAD.WIDE R24, R24, 0x4, R16.reuse ;  /* 0x0000000418187825 */ /* 0x100fe200078e0210 */
[----:B------:R-:W2:Y:S05]  /*03e0*/  LDG.E R18, desc[UR4][R26.64+-0x10] ;  /* 0xfffff0041a127981 */ /* 0x000eaa000c1e1900 */
[----:B------:R-:W2:Y:S01]  /*03f0*/  LDG.E R25, desc[UR4][R24.64] ;  /* 0x0000000418197981 */ /* 0x000ea2000c1e1900 */
[----:B------:R-:W-:-:S04]  /*0400*/  IMAD.WIDE R22, R23, 0x4, R16 ;  /* 0x0000000417167825 */ /* 0x000fc800078e0210 */
[----:B---3--:R-:W-:Y:S02]  /*0410*/  IMAD R8, R11, R8, R10 ;  /* 0x000000080b087224 */ /* 0x008fe400078e020a */
[----:B------:R-:W3:Y:S04]  /*0420*/  LDG.E R11, desc[UR4][R20.64+0x4] ;  /* 0x00000404140b7981 */ /* 0x000ee8000c1e1900 */
[----:B------:R-:W3:Y:S01]  /*0430*/  LDG.E R23, desc[UR4][R22.64] ;  /* 0x0000000416177981 */ /* 0x000ee2000c1e1900 */
[----:B----4-:R-:W-:-:S03]  /*0440*/  IMAD.WIDE R28, R29, 0x4, R16 ;  /* 0x000000041d1c7825 */ /* 0x010fc600078e0210 */
[----:B------:R-:W4:Y:S04]  /*0450*/  LDG.E R24, desc[UR4][R26.64+0x4] ;  /* 0x000004041a187981 */ /* 0x000f28000c1e1900 */
[----:B------:R-:W4:Y:S01]  /*0460*/  LDG.E R22, desc[UR4][R26.64+-0xc] ;  /* 0xfffff4041a167981 */ /* 0x000f22000c1e1900 */
[----:B-----5:R-:W-:-:S03]  /*0470*/  IMAD R6, R19, R6, R8 ;  /* 0x0000000613067224 */ /* 0x020fc600078e0208 */
[----:B------:R-:W5:Y:S01]  /*0480*/  LDG.E R19, desc[UR4][R28.64] ;  /* 0x000000041c137981 */ /* 0x000f62000c1e1900 */
[----:B------:R-:W-:-:S06]  /*0490*/  IMAD.WIDE R8, R9, 0x4, R16 ;  /* 0x0000000409087825 */ /* 0x000fcc00078e0210 */
[----:B------:R-:W5:Y:S04]  /*04a0*/  LDG.E R8, desc[UR4][R8.64] ;  /* 0x0000000408087981 */ /* 0x000f68000c1e1900 */
[----:B------:R-:W5:Y:S01]  /*04b0*/  LDG.E R28, desc[UR4][R26.64+-0x8] ;  /* 0xfffff8041a1c7981 */ /* 0x000f62000c1e1900 */
[----:B--2---:R-:W-:-:S03]  /*04c0*/  IMAD R18, R18, R25, R6 ;  /* 0x0000001912127224 */ /* 0x004fc600078e0206 */
[----:B------:R-:W2:Y:S04]  /*04d0*/  LDG.E R29, desc[UR4][R20.64+0x1c] ;  /* 0x00001c04141d7981 */ /* 0x000ea8000c1e1900 */
[----:B------:R-:W2:Y:S01]  /*04e0*/  LDG.E R9, desc[UR4][R26.64+-0x4] ;  /* 0xfffffc041a097981 */ /* 0x000ea2000c1e1900 */
[----:B------:R-:W-:-:S03]  /*04f0*/  IMAD.WIDE R6, R7, 0x4, R16 ;  /* 0x0000000407067825 */ /* 0x000fc600078e0210 */
[----:B------:R-:W2:Y:S01]  /*0500*/  LDG.E R25, desc[UR4][R20.64+0x14] ;  /* 0x0000140414197981 */ /* 0x000ea2000c1e1900 */
[----:B---3--:R-:W-:-:S03]  /*0510*/  IMAD.WIDE R10, R11, 0x4, R16 ;  /* 0x000000040b0a7825 */ /* 0x008fc600078e0210 */
[----:B------:R-:W3:Y:S01]  /*0520*/  LDG.E R6, desc[UR4][R6.64] ;  /* 0x0000000406067981 */ /* 0x000ee2000c1e1900 */
[----:B----4-:R-:W-:-:S03]  /*0530*/  IMAD R23, R22, R23, R18 ;  /* 0x0000001716177224 */ /* 0x010fc600078e0212 */
[----:B------:R-:W4:Y:S04]  /*0540*/  LDG.E R10, desc[UR4][R10.64] ;  /* 0x000000040a0a7981 */ /* 0x000f28000c1e1900 */
[----:B------:R-:W3:Y:S04]  /*0550*/  LDG.E R22, desc[UR4][R20.64+0x8] ;  /* 0x0000080414167981 */ /* 0x000ee8000c1e1900 */
[----:B------:R-:W4:Y:S04]  /*0560*/  LDG.E R7, desc[UR4][R26.64] ;  /* 0x000000041a077981 */ /* 0x000f28000c1e1900 */
[----:B------:R-:W4:Y:S04]  /*0570*/  LDG.E R18, desc[UR4][R20.64+0xc] ;  /* 0x00000c0414127981 */ /* 0x000f28000c1e1900 */
[----:B------:R-:W4:Y:S01]  /*0580*/  LDG.E R11, desc[UR4][R26.64+0x18] ;  /* 0x000018041a0b7981 */ /* 0x000f22000c1e1900 */
[----:B-----5:R-:W-:-:S03]  /*0590*/  IMAD R19, R28, R19, R23 ;  /* 0x000000131c137224 */ /* 0x020fc600078e0217 */
[----:B------:R-:W5:Y:S01]  /*05a0*/  LDG.E R23, desc[UR4][R20.64+0x10] ;  /* 0x0000100414177981 */ /* 0x000f62000c1e1900 */
[----:B--2---:R-:W-:-:S03]  /*05b0*/  IMAD R8, R9, R8, R19 ;  /* 0x0000000809087224 */ /* 0x004fc600078e0213 */
[----:B------:R3:W2:Y:S04]  /*05c0*/  LDG.E R19, desc[UR4][R20.64+0x18] ;  /* 0x0000180414137981 */ /* 0x0006a8000c1e1900 */
[----:B------:R-:W2:Y:S01]  /*05d0*/  LDG.E R9, desc[UR4][R26.64+0x10] ;  /* 0x000010041a097981 */ /* 0x000ea2000c1e1900 */
[----:B---3--:R-:W-:-:S04]  /*05e0*/  IMAD.WIDE R20, R22, 0x4, R16 ;  /* 0x0000000416147825 */ /* 0x008fc800078e0210 */
[----:B----4-:R-:W-:Y:S02]  /*05f0*/  IMAD R7, R7, R6, R8 ;  /* 0x0000000607077224 */ /* 0x010fe400078e0208 */
[----:B------:R-:W3:Y:S02]  /*0600*/  LDG.E R8, desc[UR4][R26.64+0xc] ;  /* 0x00000c041a087981 */ /* 0x000ee4000c1e1900 */
[----:B------:R-:W-:Y:S02]  /*0610*/  IMAD R6, R24, R10, R7 ;  /* 0x0000000a18067224 */ /* 0x000fe400078e0207 */
[----:B------:R-:W4:Y:S04]  /*0620*/  LDG.E R7, desc[UR4][R26.64+0x8] ;  /* 0x000008041a077981 */ /* 0x000f28000c1e1900 */
[----:B------:R-:W3:Y:S04]  /*0630*/  LDG.E R10, desc[UR4][R26.64+0x14] ;  /* 0x000014041a0a7981 */ /* 0x000ee8000c1e1900 */
[----:B------:R-:W3:Y:S01]  /*0640*/  LDG.E R26, desc[UR4][R26.64+0x1c] ;  /* 0x00001c041a1a7981 */ /* 0x000ee2000c1e1900 */
[----:B------:R-:W-:-:S06]  /*0650*/  IMAD.WIDE R24, R25, 0x4, R16 ;  /* 0x0000000419187825 */ /* 0x000fcc00078e0210 */
[----:B------:R-:W3:Y:S04]  /*0660*/  LDG.E R25, desc[UR4][R24.64] ;  /* 0x0000000418197981 */ /* 0x000ee8000c1e1900 */
[----:B------:R0:W4:Y:S02]  /*0670*/  LDG.E R27, desc[UR4][R20.64] ;  /* 0x00000004141b7981 */ /* 0x000124000c1e1900 */
[----:B0-----:R-:W-:-:S06]  /*0680*/  IMAD.WIDE R20, R18, 0x4, R16 ;  /* 0x0000000412147825 */ /* 0x001fcc00078e0210 */
[----:B------:R-:W3:Y:S01]  /*0690*/  LDG.E R21, desc[UR4][R20.64] ;  /* 0x0000000414157981 */ /* 0x000ee2000c1e1900 */
[----:B-----5:R-:W-:-:S06]  /*06a0*/  IMAD.WIDE R22, R23, 0x4, R16 ;  /* 0x0000000417167825 */ /* 0x020fcc00078e0210 */
[----:B------:R-:W5:Y:S01]  /*06b0*/  LDG.E R22, desc[UR4][R22.64] ;  /* 0x0000000416167981 */ /* 0x000f62000c1e1900 */
[----:B--2---:R-:W-:-:S04]  /*06c0*/  IMAD.WIDE R18, R19, 0x4, R16 ;  /* 0x0000000413127825 */ /* 0x004fc800078e0210 */
[----:B------:R-:W-:Y:S02]  /*06d0*/  IMAD.WIDE R16, R29, 0x4, R16 ;  /* 0x000000041d107825 */ /* 0x000fe400078e0210 */
[----:B------:R-:W2:Y:S04]  /*06e0*/  LDG.E R18, desc[UR4][R18.64] ;  /* 0x0000000412127981 */ /* 0x000ea8000c1e1900 */
[----:B------:R-:W2:Y:S01]  /*06f0*/  LDG.E R16, desc[UR4][R16.64] ;  /* 0x0000000410107981 */ /* 0x000ea2000c1e1900 */
[----:B------:R-:W-:-:S04]  /*0700*/  IADD3 R2, PT, PT, R2, 0x10, RZ ;  /* 0x0000001002027810 */ /* 0x000fc80007ffe0ff */
[----:B------:R-:W-:Y:S02]  /*0710*/  ISETP.NE.AND P1, PT, R2, RZ, PT ;  /* 0x000000ff0200720c */ /* 0x000fe40003f25270 */
[----:B------:R-:W-:Y:S01]  /*0720*/  IADD3 R3, PT, PT, R3, 0x10, RZ ;  /* 0x0000001003037810 */ /* 0x000fe20007ffe0ff */
[----:B----4-:R-:W-:-:S04]  /*0730*/  IMAD R6, R7, R27, R6 ;  /* 0x0000001b07067224 */ /* 0x010fc800078e0206 */
[----:B---3--:R-:W-:-:S04]  /*0740*/  IMAD R6, R8, R21, R6 ;  /* 0x0000001508067224 */ /* 0x008fc800078e0206 */
[----:B-----5:R-:W-:-:S04]  /*0750*/  IMAD R6, R9, R22, R6 ;  /* 0x0000001609067224 */ /* 0x020fc800078e0206 */
[----:B------:R-:W-:-:S04]  /*0760*/  IMAD R6, R10, R25, R6 ;  /* 0x000000190a067224 */ /* 0x000fc800078e0206 */
[----:B--2---:R-:W-:-:S04]  /*0770*/  IMAD R11, R11, R18, R6 ;  /* 0x000000120b0b7224 */ /* 0x004fc800078e0206 */
[----:B------:R-:W-:Y:S01]  /*0780*/  IMAD R22, R26, R16, R11 ;  /* 0x000000101a167224 */ /* 0x000fe200078e020b */
[----:B------:R-:W-:Y:S06]  /*0790*/  @P1 BRA `(.L_x_4) ;  /* 0xfffffff800a41947 */ /* 0x000fec000383ffff */
.L_x_3:
[----:B------:R-:W-:Y:S05]  /*07a0*/  BSYNC.RECONVERGENT B1 ;  /* 0x0000000000017941 */ /* 0x000fea0003800200 */
.L_x_2:
[----:B------:R-:W-:Y:S05]  /*07b0*/  @!P0 BRA `(.L_x_1) ;  /* 0x0000000400948947 */ /* 0x000fea0003800000 */
[----:B------:R-:W-:Y:S01]  /*07c0*/  ISETP.GE.U32.AND P0, PT, R5, 0x8, PT ;  /* 0x000000080500780c */ /* 0x000fe20003f06070 */
[----:B------:R-:W-:Y:S01]  /*07d0*/  BSSY.RECONVERGENT B1, `(.L_x_5) ;  /* 0x0000032000017945 */ /* 0x000fe20003800200 */
[----:B------:R-:W-:-:S04]  /*07e0*/  LOP3.LUT R25, R4, 0x7, RZ, 0xc0, !PT ;  /* 0x0000000704197812 */ /* 0x000fc800078ec0ff */
[----:B------:R-:W-:-:S07]  /*07f0*/  ISETP.NE.AND P1, PT, R25, RZ, PT ;  /* 0x000000ff1900720c */ /* 0x000fce0003f25270 */
[----:B------:R-:W-:Y:S06]  /*0800*/  @!P0 BRA `(.L_x_6) ;  /* 0x0000000000b88947 */ /* 0x000fec0003800000 */
[----:B------:R-:W0:Y:S08]  /*0810*/  LDC.64 R18, c[0x0][0x390] ;  /* 0x0000e400ff127b82 */ /* 0x000e300000000a00 */
[----:B------:R-:W1:Y:S08]  /*0820*/  LDC.64 R8, c[0x0][0x3a0] ;  /* 0x0000e800ff087b82 */ /* 0x000e700000000a00 */
[----:B------:R-:W2:Y:S01]  /*0830*/  LDC.64 R6, c[0x0][0x388] ;  /* 0x0000e200ff067b82 */ /* 0x000ea20000000a00 */
[----:B0-----:R-:W-:-:S05]  /*0840*/  IMAD.WIDE R18, R3, 0x4, R18 ;  /* 0x0000000403127825 */ /* 0x001fca00078e0212 */
[----:B------:R-:W1:Y:S04]  /*0850*/  LDG.E R29, desc[UR4][R18.64] ;  /* 0x00000004121d7981 */ /* 0x000e68000c1e1900 */
[----:B------:R-:W3:Y:S04]  /*0860*/  LDG.E R27, desc[UR4][R18.64+0x4] ;  /* 0x00000404121b7981 */ /* 0x000ee8000c1e1900 */
[----:B------:R-:W4:Y:S04]  /*0870*/  LDG.E R23, desc[UR4][R18.64+0x8] ;  /* 0x0000080412177981 */ /* 0x000f28000c1e1900 */
[----:B------:R-:W5:Y:S04]  /*0880*/  LDG.E R11, desc[UR4][R18.64+0xc] ;  /* 0x00000c04120b7981 */ /* 0x000f68000c1e1900 */
[----:B------:R-:W5:Y:S04]  /*0890*/  LDG.E R13, desc[UR4][R18.64+0x10] ;  /* 0x00001004120d7981 */ /* 0x000f68000c1e1900 */
[----:B------:R-:W5:Y:S04]  /*08a0*/  LDG.E R15, desc[UR4][R18.64+0x14] ;  /* 0x00001404120f7981 */ /* 0x000f68000c1e1900 */
[----:B------:R-:W5:Y:S04]  /*08b0*/  LDG.E R17, desc[UR4][R18.64+0x18] ;  /* 0x0000180412117981 */ /* 0x000f68000c1e1900 */
[----:B------:R4:W5:Y:S01]  /*08c0*/  LDG.E R21, desc[UR4][R18.64+0x1c] ;  /* 0x00001c0412157981 */ /* 0x000962000c1e1900 */
[----:B--2---:R-:W-:-:S05]  /*08d0*/  IMAD.WIDE R6, R3, 0x4, R6 ;  /* 0x0000000403067825 */ /* 0x004fca00078e0206 */
[----:B------:R-:W2:Y:S04]  /*08e0*/  LDG.E R2, desc[UR4][R6.64] ;  /* 0x0000000406027981 */ /* 0x000ea8000c1e1900 */
[----:B------:R-:W2:Y:S01]  /*08f0*/  LDG.E R24, desc[UR4][R6.64+0x8] ;  /* 0x0000080406187981 */ /* 0x000ea2000c1e1900 */
[----:B-1----:R-:W-:-:S04]  /*0900*/  IMAD.WIDE R28, R29, 0x4, R8 ;  /* 0x000000041d1c7825 */ /* 0x002fc800078e0208 */
[--C-:B---3--:R-:W-:Y:S01]  /*0910*/  IMAD.WIDE R26, R27, 0x4, R8.reuse ;  /* 0x000000041b1a7825 */ /* 0x108fe200078e0208 */
[----:B------:R-:W2:Y:S03]  /*0920*/  LDG.E R5, desc[UR4][R28.64] ;  /* 0x000000041c057981 */ /* 0x000ea6000c1e1900 */
[--C-:B----4-:R-:W-:Y:S01]  /*0930*/  IMAD.WIDE R18, R23, 0x4, R8.reuse ;  /* 0x0000000417127825 */ /* 0x110fe200078e0208 */
[----:B------:R-:W3:Y:S04]  /*0940*/  LDG.E R20, desc[UR4][R26.64] ;  /* 0x000000041a147981 */ /* 0x000ee8000c1e1900 */
[----:B------:R-:W3:Y:S01]  /*0950*/  LDG.E R23, desc[UR4][R6.64+0x4] ;  /* 0x0000040406177981 */ /* 0x000ee2000c1e1900 */
[----:B-----5:R-:W-:-:S03]  /*0960*/  IMAD.WIDE R10, R11, 0x4, R8 ;  /* 0x000000040b0a7825 */ /* 0x020fc600078e0208 */
[----:B------:R-:W4:Y:S01]  /*0970*/  LDG.E R19, desc[UR4][R18.64] ;  /* 0x0000000412137981 */ /* 0x000f22000c1e1900 */
[----:B------:R-:W-:-:S03]  /*0980*/  IMAD.WIDE R12, R13, 0x4, R8 ;  /* 0x000000040d0c7825 */ /* 0x000fc600078e0208 */
[----:B------:R-:W5:Y:S01]  /*0990*/  LDG.E R11, desc[UR4][R10.64] ;  /* 0x000000040a0b7981 */ /* 0x000f62000c1e1900 */
[----:B------:R-:W-:-:S03]  /*09a0*/  IMAD.WIDE R14, R15, 0x4, R8 ;  /* 0x000000040f0e7825 */ /* 0x000fc600078e0208 */
[----:B------:R-:W5:Y:S01]  /*09b0*/  LDG.E R28, desc[UR4][R6.64+0xc] ;  /* 0x00000c04061c7981 */ /* 0x000f62000c1e1900 */
[----:B------:R-:W-:-:S03]  /*09c0*/  IMAD.WIDE R16, R17, 0x4, R8 ;  /* 0x0000000411107825 */ /* 0x000fc600078e0208 */
[----:B------:R-:W5:Y:S04]  /*09d0*/  LDG.E R12, desc[UR4][R12.64] ;  /* 0x000000040c0c7981 */ /* 0x000f68000c1e1900 */
[----:B------:R-:W5:Y:S01]  /*09e0*/  LDG.E R29, desc[UR4][R6.64+0x10] ;  /* 0x00001004061d7981 */ /* 0x000f62000c1e1900 */
[----:B------:R-:W-:-:S03]  /*09f0*/  IMAD.WIDE R8, R21, 0x4, R8 ;  /* 0x0000000415087825 */ /* 0x000fc600078e0208 */
[----:B------:R-:W5:Y:S04]  /*0a00*/  LDG.E R15, desc[UR4][R14.64] ;  /* 0x000000040e0f7981 */ /* 0x000f68000c1e1900 */
[----:B------:R-:W5:Y:S04]  /*0a10*/  LDG.E R26, desc[UR4][R6.64+0x14] ;  /* 0x00001404061a7981 */ /* 0x000f68000c1e1900 */
[----:B------:R-:W5:Y:S04]  /*0a20*/  LDG.E R16, desc[UR4][R16.64] ;  /* 0x0000000410107981 */ /* 0x000f68000c1e1900 */
[----:B------:R-:W5:Y:S04]  /*0a30*/  LDG.E R21, desc[UR4][R6.64+0x18] ;  /* 0x0000180406157981 */ /* 0x000f68000c1e1900 */
[----:B------:R-:W5:Y:S04]  /*0a40*/  LDG.E R10, desc[UR4][R6.64+0x1c] ;  /* 0x00001c04060a7981 */ /* 0x000f68000c1e1900 */
[----:B------:R-:W5:Y:S01]  /*0a50*/  LDG.E R8, desc[UR4][R8.64] ;  /* 0x0000000408087981 */ /* 0x000f62000c1e1900 */
[----:B------:R-:W-:Y:S01]  /*0a60*/  IADD3 R3, PT, PT, R3, 0x8, RZ ;  /* 0x0000000803037810 */ /* 0x000fe20007ffe0ff */
[----:B--2---:R-:W-:-:S04]  /*0a70*/  IMAD R2, R2, R5, R22 ;  /* 0x0000000502027224 */ /* 0x004fc800078e0216 */
[----:B---3--:R-:W-:-:S04]  /*0a80*/  IMAD R2, R23, R20, R2 ;  /* 0x0000001417027224 */ /* 0x008fc800078e0202 */
[----:B----4-:R-:W-:-:S04]  /*0a90*/  IMAD R2, R24, R19, R2 ;  /* 0x0000001318027224 */ /* 0x010fc800078e0202 */
[----:B-----5:R-:W-:-:S04]  /*0aa0*/  IMAD R2, R28, R11, R2 ;  /* 0x0000000b1c027224 */ /* 0x020fc800078e0202 */
[----:B------:R-:W-:-:S04]  /*0ab0*/  IMAD R2, R29, R12, R2 ;  /* 0x0000000c1d027224 */ /* 0x000fc800078e0202 */
[----:B------:R-:W-:-:S04]  /*0ac0*/  IMAD R2, R26, R15, R2 ;  /* 0x0000000f1a027224 */ /* 0x000fc800078e0202 */
[----:B------:R-:W-:-:S04]  /*0ad0*/  IMAD R21, R21, R16, R2 ;  /* 0x0000001015157224 */ /* 0x000fc800078e0202 */
[----:B------:R-:W-:-:S07]  /*0ae0*/  IMAD R22, R10, R8, R21 ;  /* 0x000000080a167224 */ /* 0x000fce00078e0215 */
.L_x_6:
[----:B------:R-:W-:Y:S05]  /*0af0*/  BSYNC.RECONVERGENT B1 ;  /* 0x0000000000017941 */ /* 0x000fea0003800200 */
.L_x_5:
[----:B------:R-:W-:Y:S05]  /*0b00*/  @!P1 BRA `(.L_x_1) ;  /* 0x0000000000c09947 */ /* 0x000fea0003800000 */
[----:B------:R-:W-:Y:S01]  /*0b10*/  ISETP.GE.U32.AND P0, PT, R25, 0x4, PT ;  /* 0x000000041900780c */ /* 0x000fe20003f06070 */
[----:B------:R-:W-:Y:S01]  /*0b20*/  BSSY.RECONVERGENT B1, `(.L_x_7) ;  /* 0x000001e000017945 */ /* 0x000fe20003800200 */
[----:B------:R-:W-:-:S04]  /*0b30*/  LOP3.LUT R4, R4, 0x3, RZ, 0xc0, !PT ;  /* 0x0000000304047812 */ /* 0x000fc800078ec0ff */
[----:B------:R-:W-:-:S07]  /*0b40*/  ISETP.NE.AND P1, PT, R4, RZ, PT ;  /* 0x000000ff0400720c */ /* 0x000fce0003f25270 */
[----:B------:R-:W-:Y:S06]  /*0b50*/  @!P0 BRA `(.L_x_8) ;  /* 0x0000000000688947 */ /* 0x000fec0003800000 */
[----:B------:R-:W0:Y:S08]  /*0b60*/  LDC.64 R6, c[0x0][0x390] ;  /* 0x0000e400ff067b82 */ /* 0x000e300000000a00 */
[----:B------:R-:W1:Y:S01]  /*0b70*/  LDC.64 R8, c[0x0][0x388] ;  /* 0x0000e200ff087b82 */ /* 0x000e620000000a00 */
[----:B0-----:R-:W-:-:S07]  /*0b80*/  IMAD.WIDE R10, R3, 0x4, R6 ;  /* 0x00000004030a7825 */ /* 0x001fce00078e0206 */
[----:B------:R-:W0:Y:S01]  /*0b90*/  LDC.64 R6, c[0x0][0x3a0] ;  /* 0x0000e800ff067b82 */ /* 0x000e220000000a00 */
[----:B------:R-:W0:Y:S04]  /*0ba0*/  LDG.E R13, desc[UR4][R10.64] ;  /* 0x000000040a0d7981 */ /* 0x000e28000c1e1900 */
[----:B------:R-:W2:Y:S04]  /*0bb0*/  LDG.E R15, desc[UR4][R10.64+0x4] ;  /* 0x000004040a0f7981 */ /* 0x000ea8000c1e1900 */
[----:B------:R-:W3:Y:S04]  /*0bc0*/  LDG.E R17, desc[UR4][R10.64+0x8] ;  /* 0x000008040a117981 */ /* 0x000ee8000c1e1900 */
[----:B------:R-:W4:Y:S01]  /*0bd0*/  LDG.E R19, desc[UR4][R10.64+0xc] ;  /* 0x00000c040a137981 */ /* 0x000f22000c1e1900 */
[----:B-1----:R-:W-:-:S05]  /*0be0*/  IMAD.WIDE R8, R3, 0x4, R8 ;  /* 0x0000000403087825 */ /* 0x002fca00078e0208 */
[----:B------:R-:W5:Y:S04]  /*0bf0*/  LDG.E R5, desc[UR4][R8.64] ;  /* 0x0000000408057981 */ /* 0x000f68000c1e1900 */
[----:B------:R-:W5:Y:S04]  /*0c00*/  LDG.E R2, desc[UR4][R8.64+0x4] ;  /* 0x0000040408027981 */ /* 0x000f68000c1e1900 */
[----:B------:R-:W5:Y:S01]  /*0c10*/  LDG.E R11, desc[UR4][R8.64+0x8] ;  /* 0x00000804080b7981 */ /* 0x000f62000c1e1900 */
[----:B0-----:R-:W-:-:S04]  /*0c20*/  IMAD.WIDE R12, R13, 0x4, R6 ;  /* 0x000000040d0c7825 */ /* 0x001fc800078e0206 */
[--C-:B--2---:R-:W-:Y:S02]  /*0c30*/  IMAD.WIDE R14, R15, 0x4, R6.reuse ;  /* 0x000000040f0e7825 */ /* 0x104fe400078e0206 */
[----:B------:R-:W5:Y:S02]  /*0c40*/  LDG.E R12, desc[UR4][R12.64] ;  /* 0x000000040c0c7981 */ /* 0x000f64000c1e1900 */
[--C-:B---3--:R-:W-:Y:S02]  /*0c50*/  IMAD.WIDE R16, R17, 0x4, R6.reuse ;  /* 0x0000000411107825 */ /* 0x108fe400078e0206 */
[----:B------:R-:W2:Y:S02]  /*0c60*/  LDG.E R14, desc[UR4][R14.64] ;  /* 0x000000040e0e7981 */ /* 0x000ea4000c1e1900 */
[----:B----4-:R-:W-:Y:S02]  /*0c70*/  IMAD.WIDE R6, R19, 0x4, R6 ;  /* 0x0000000413067825 */ /* 0x010fe400078e0206 */
[----:B------:R-:W3:Y:S04]  /*0c80*/  LDG.E R16, desc[UR4][R16.64] ;  /* 0x0000000410107981 */ /* 0x000ee8000c1e1900 */
[----:B------:R-:W4:Y:S04]  /*0c90*/  LDG.E R19, desc[UR4][R8.64+0xc] ;  /* 0x00000c0408137981 */ /* 0x000f28000c1e1900 */
[----:B------:R-:W4:Y:S01]  /*0ca0*/  LDG.E R6, desc[UR4][R6.64] ;  /* 0x0000000406067981 */ /* 0x000f22000c1e1900 */
[----:B------:R-:W-:Y:S01]  /*0cb0*/  IADD3 R3, PT, PT, R3, 0x4, RZ ;  /* 0x0000000403037810 */ /* 0x000fe20007ffe0ff */
[----:B-----5:R-:W-:-:S04]  /*0cc0*/  IMAD R5, R5, R12, R22 ;  /* 0x0000000c05057224 */ /* 0x020fc800078e0216 */
[----:B--2---:R-:W-:-:S04]  /*0cd0*/  IMAD R2, R2, R14, R5 ;  /* 0x0000000e02027224 */ /* 0x004fc800078e0205 */
[----:B---3--:R-:W-:-:S04]  /*0ce0*/  IMAD R2, R11, R16, R2 ;  /* 0x000000100b027224 */ /* 0x008fc800078e0202 */
[----:B----4-:R-:W-:-:S07]  /*0cf0*/  IMAD R22, R19, R6, R2 ;  /* 0x0000000613167224 */ /* 0x010fce00078e0202 */
.L_x_8:
[----:B------:R-:W-:Y:S05]  /*0d00*/  BSYNC.RECONVERGENT B1 ;  /* 0x0000000000017941 */ /* 0x000fea0003800200 */
.L_x_7:
[----:B------:R-:W-:Y:S05]  /*0d10*/  @!P1 BRA `(.L_x_1) ;  /* 0x00000000003c9947 */ /* 0x000fea0003800000 */
[----:B------:R-:W0:Y:S01]  /*0d20*/  LDC.64 R14, c[0x0][0x3a0] ;  /* 0x0000e800ff0e7b82 */ /* 0x000e220000000a00 */
[----:B------:R-:W-:-:S07]  /*0d30*/  IADD3 R2, PT, PT, -R4, RZ, RZ ;  /* 0x000000ff04027210 */ /* 0x000fce0007ffe1ff */
[----:B------:R-:W1:Y:S08]  /*0d40*/  LDC.64 R10, c[0x0][0x390] ;  /* 0x0000e400ff0a7b82 */ /* 0x000e700000000a00 */
[----:B------:R-:W2:Y:S02]  /*0d50*/  LDC.64 R12, c[0x0][0x388] ;  /* 0x0000e200ff0c7b82 */ /* 0x000ea40000000a00 */
.L_x_9:
[----:B-1----:R-:W-:-:S06]  /*0d60*/  IMAD.WIDE R4, R3, 0x4, R10 ;  /* 0x0000000403047825 */ /* 0x002fcc00078e020a */
[----:B------:R-:W0:Y:S01]  /*0d70*/  LDG.E R5, desc[UR4][R4.64] ;  /* 0x0000000404057981 */ /* 0x000e22000c1e1900 */
[----:B--2---:R-:W-:-:S06]  /*0d80*/  IMAD.WIDE R6, R3, 0x4, R12 ;  /* 0x0000000403067825 */ /* 0x004fcc00078e020c */
[----:B------:R-:W2:Y:S01]  /*0d90*/  LDG.E R7, desc[UR4][R6.64] ;  /* 0x0000000406077981 */ /* 0x000ea2000c1e1900 */
[----:B------:R-:W-:Y:S01]  /*0da0*/  IADD3 R2, PT, PT, R2, 0x1, RZ ;  /* 0x0000000102027810 */ /* 0x000fe20007ffe0ff */
[----:B0-----:R-:W-:-:S06]  /*0db0*/  IMAD.WIDE R8, R5, 0x4, R14 ;  /* 0x0000000405087825 */ /* 0x001fcc00078e020e */
[----:B------:R-:W2:Y:S01]  /*0dc0*/  LDG.E R8, desc[UR4][R8.64] ;  /* 0x0000000408087981 */ /* 0x000ea2000c1e1900 */
[----:B------:R-:W-:Y:S02]  /*0dd0*/  ISETP.NE.AND P0, PT, R2, RZ, PT ;  /* 0x000000ff0200720c */ /* 0x000fe40003f05270 */
[----:B------:R-:W-:Y:S01]  /*0de0*/  IADD3 R3, PT, PT, R3, 0x1, RZ ;  /* 0x0000000103037810 */ /* 0x000fe20007ffe0ff */
[----:B--2---:R-:W-:-:S10]  /*0df0*/  IMAD R22, R7, R8, R22 ;  /* 0x0000000807167224 */ /* 0x004fd400078e0216 */
[----:B------:R-:W-:Y:S05]  /*0e00*/  @P0 BRA `(.L_x_9) ;  /* 0xfffffffc00d40947 */ /* 0x000fea000383ffff */
.L_x_1:
[----:B------:R-:W-:Y:S05]  /*0e10*/  BSYNC.RECONVERGENT B0 ;  /* 0x0000000000007941 */ /* 0x000fea0003800200 */
.L_x_0:
[----:B------:R-:W0:Y:S02]  /*0e20*/  LDC.64 R2, c[0x0][0x3a8] ;  /* 0x0000ea00ff027b82 */ /* 0x000e240000000a00 */
[----:B0-----:R-:W-:-:S05]  /*0e30*/  IMAD.WIDE R2, R0, 0x4, R2 ;  /* 0x0000000400027825 */ /* 0x001fca00078e0202 */
[----:B------:R-:W-:Y:S01]  /*0e40*/  STG.E desc[UR4][R2.64], R22 ;  /* 0x0000001602007986 */ /* 0x000fe2000c101904 */
[----:B------:R-:W-:Y:S05]  /*0e50*/  EXIT ;  /* 0x000000000000794d */ /* 0x000fea0003800000 */
.L_x_10:
[----:B------:R-:W-:-:S00]  /*0e60*/  BRA `(.L_x_10) ;  /* 0xfffffffc00fc7947 */ /* 0x000fc0000383ffff */
[----:B------:R-:W-:-:S00]  /*0e70*/  NOP ;  /* 0x0000000000007918 */ /* 0x000fc00000000000 */
        /* <DEDUP_REMOVED lines=8> */
.L_x_11:


//--------------------- .nv.shared.reserved.0     --------------------------
	.section	.nv.shared.reserved.0,"aw",@nobits
	.weak		__nv_reservedSMEM_offset_0_alias
	.size		__nv_reservedSMEM_offset_0_alias, 0, 64
	.other		__nv_reservedSMEM_offset_0_alias,@"STO_CUDA_RESERVED_SHARED STV_DEFAULT"
__nv_reservedSMEM_offset_0_alias:
	.zero		0
	.zero		64


//--------------------- .nv.constant0._Z8SpMV_CSRiPiS_S_S_S_ --------------------------
	.section	.nv.constant0._Z8SpMV_CSRiPiS_S_S_S_,"a",@progbits
	.sectionflags	@""
	.align	4
.nv.constant0._Z8SpMV_CSRiPiS_S_S_S_:
	.zero		944


//--------------------- SYMBOLS --------------------------

	.type		.nv.reservedSmem.offset0,@object
	.size		.nv.reservedSmem.offset0,0x4
